//
// Generated by NVIDIA NVVM Compiler
//
// Compiler Build ID: CL-36424714
// Cuda compilation tools, release 13.0, V13.0.88
// Based on NVVM 20.0.0
//

.version 9.0
.target sm_100
.address_size 64

	// .globl	_Z12buildSumTreePii
.global .align 4 .u32 ansSender;
.const .align 4 .b8 indexMapper[8192];
.extern .shared .align 16 .b8 sdata[];

.visible .entry _Z12buildSumTreePii(
	.param .u64 .ptr .align 1 _Z12buildSumTreePii_param_0,
	.param .u32 _Z12buildSumTreePii_param_1
)
{
	.reg .pred 	%p<5>;
	.reg .b32 	%r<30>;
	.reg .b64 	%rd<7>;

	ld.param.u64 	%rd2, [_Z12buildSumTreePii_param_0];
	ld.param.u32 	%r7, [_Z12buildSumTreePii_param_1];
	cvta.to.global.u64 	%rd1, %rd2;
	mov.u32 	%r1, %tid.x;
	mov.u32 	%r8, %ctaid.x;
	mov.u32 	%r9, %ntid.x;
	mad.lo.s32 	%r10, %r8, %r9, %r1;
	add.s32 	%r2, %r10, %r7;
	clz.b32 	%r3, %r9;
	mul.wide.u32 	%rd3, %r2, 4;
	add.s64 	%rd4, %rd1, %rd3;
	ld.global.u32 	%r11, [%rd4];
	shl.b32 	%r12, %r1, 2;
	mov.u32 	%r13, sdata;
	add.s32 	%r4, %r13, %r12;
	st.shared.u32 	[%r4], %r11;
	bar.sync 	0;
	setp.eq.s32 	%p1, %r3, 31;
	@%p1 bra 	$L__BB0_5;
	mov.b32 	%r29, 0;
$L__BB0_2:
	mov.b32 	%r15, 2;
	shl.b32 	%r16, %r15, %r29;
	add.s32 	%r17, %r16, -1;
	and.b32  	%r18, %r17, %r1;
	setp.ne.s32 	%p2, %r18, 0;
	@%p2 bra 	$L__BB0_4;
	mov.b32 	%r19, 4;
	shl.b32 	%r20, %r19, %r29;
	add.s32 	%r21, %r4, %r20;
	ld.shared.u32 	%r22, [%r21];
	ld.shared.u32 	%r23, [%r4];
	add.s32 	%r24, %r23, %r22;
	st.shared.u32 	[%r4], %r24;
	add.s32 	%r25, %r29, 1;
	shr.u32 	%r26, %r2, %r25;
	mul.wide.u32 	%rd5, %r26, 4;
	add.s64 	%rd6, %rd1, %rd5;
	st.global.u32 	[%rd6], %r24;
$L__BB0_4:
	bar.sync 	0;
	add.s32 	%r29, %r29, 1;
	xor.b32  	%r27, %r3, %r29;
	setp.ne.s32 	%p3, %r27, 31;
	@%p3 bra 	$L__BB0_2;
$L__BB0_5:
	setp.ne.s32 	%p4, %r1, 0;
	@%p4 bra 	$L__BB0_7;
	mov.b32 	%r28, 0;
	st.global.u32 	[%rd1], %r28;
$L__BB0_7:
	ret;

}
	// .globl	_Z12buildMaxTreePii
.visible .entry _Z12buildMaxTreePii(
	.param .u64 .ptr .align 1 _Z12buildMaxTreePii_param_0,
	.param .u32 _Z12buildMaxTreePii_param_1
)
{
	.reg .pred 	%p<5>;
	.reg .b32 	%r<30>;
	.reg .b64 	%rd<7>;

	ld.param.u64 	%rd2, [_Z12buildMaxTreePii_param_0];
	ld.param.u32 	%r7, [_Z12buildMaxTreePii_param_1];
	cvta.to.global.u64 	%rd1, %rd2;
	mov.u32 	%r1, %tid.x;
	mov.u32 	%r8, %ctaid.x;
	mov.u32 	%r9, %ntid.x;
	mad.lo.s32 	%r10, %r8, %r9, %r1;
	add.s32 	%r2, %r10, %r7;
	clz.b32 	%r3, %r9;
	mul.wide.u32 	%rd3, %r2, 4;
	add.s64 	%rd4, %rd1, %rd3;
	ld.global.u32 	%r11, [%rd4];
	shl.b32 	%r12, %r1, 2;
	mov.u32 	%r13, sdata;
	add.s32 	%r4, %r13, %r12;
	st.shared.u32 	[%r4], %r11;
	bar.sync 	0;
	setp.eq.s32 	%p1, %r3, 31;
	@%p1 bra 	$L__BB1_5;
	mov.b32 	%r29, 0;
$L__BB1_2:
	mov.b32 	%r15, 2;
	shl.b32 	%r16, %r15, %r29;
	add.s32 	%r17, %r16, -1;
	and.b32  	%r18, %r17, %r1;
	setp.ne.s32 	%p2, %r18, 0;
	@%p2 bra 	$L__BB1_4;
	ld.shared.u32 	%r19, [%r4];
	mov.b32 	%r20, 4;
	shl.b32 	%r21, %r20, %r29;
	add.s32 	%r22, %r4, %r21;
	ld.shared.u32 	%r23, [%r22];
	max.s32 	%r24, %r19, %r23;
	st.shared.u32 	[%r4], %r24;
	add.s32 	%r25, %r29, 1;
	shr.u32 	%r26, %r2, %r25;
	mul.wide.u32 	%rd5, %r26, 4;
	add.s64 	%rd6, %rd1, %rd5;
	st.global.u32 	[%rd6], %r24;
$L__BB1_4:
	bar.sync 	0;
	add.s32 	%r29, %r29, 1;
	xor.b32  	%r27, %r3, %r29;
	setp.ne.s32 	%p3, %r27, 31;
	@%p3 bra 	$L__BB1_2;
$L__BB1_5:
	setp.ne.s32 	%p4, %r1, 0;
	@%p4 bra 	$L__BB1_7;
	mov.b32 	%r28, 0;
	st.global.u32 	[%rd1], %r28;
$L__BB1_7:
	ret;

}
	// .globl	_Z9updateSumPiii
.visible .entry _Z9updateSumPiii(
	.param .u64 .ptr .align 1 _Z9updateSumPiii_param_0,
	.param .u32 _Z9updateSumPiii_param_1,
	.param .u32 _Z9updateSumPiii_param_2
)
{
	.reg .b32 	%r<7>;
	.reg .b64 	%rd<5>;

	ld.param.u64 	%rd1, [_Z9updateSumPiii_param_0];
	ld.param.u32 	%r1, [_Z9updateSumPiii_param_1];
	ld.param.u32 	%r2, [_Z9updateSumPiii_param_2];
	cvta.to.global.u64 	%rd2, %rd1;
	mov.u32 	%r3, %tid.x;
	shr.s32 	%r4, %r1, %r3;
	mul.wide.s32 	%rd3, %r4, 4;
	add.s64 	%rd4, %rd2, %rd3;
	ld.global.u32 	%r5, [%rd4];
	add.s32 	%r6, %r5, %r2;
	st.global.u32 	[%rd4], %r6;
	ret;

}
	// .globl	_Z9updateMaxPiii
.visible .entry _Z9updateMaxPiii(
	.param .u64 .ptr .align 1 _Z9updateMaxPiii_param_0,
	.param .u32 _Z9updateMaxPiii_param_1,
	.param .u32 _Z9updateMaxPiii_param_2
)
{
	.reg .b32 	%r<7>;
	.reg .b64 	%rd<5>;

	ld.param.u64 	%rd1, [_Z9updateMaxPiii_param_0];
	ld.param.u32 	%r1, [_Z9updateMaxPiii_param_1];
	ld.param.u32 	%r2, [_Z9updateMaxPiii_param_2];
	cvta.to.global.u64 	%rd2, %rd1;
	mov.u32 	%r3, %tid.x;
	shr.s32 	%r4, %r1, %r3;
	mul.wide.s32 	%rd3, %r4, 4;
	add.s64 	%rd4, %rd2, %rd3;
	ld.global.u32 	%r5, [%rd4];
	max.s32 	%r6, %r5, %r2;
	st.global.u32 	[%rd4], %r6;
	ret;

}
	// .globl	_Z14querySumReducePiii
.visible .entry _Z14querySumReducePiii(
	.param .u64 .ptr .align 1 _Z14querySumReducePiii_param_0,
	.param .u32 _Z14querySumReducePiii_param_1,
	.param .u32 _Z14querySumReducePiii_param_2
)
{
	.reg .pred 	%p<12>;
	.reg .b32 	%r<33>;
	.reg .b64 	%rd<9>;

	ld.param.u64 	%rd2, [_Z14querySumReducePiii_param_0];
	ld.param.u32 	%r10, [_Z14querySumReducePiii_param_1];
	ld.param.u32 	%r11, [_Z14querySumReducePiii_param_2];
	cvta.to.global.u64 	%rd1, %rd2;
	mov.u32 	%r1, %tid.x;
	shr.s32 	%r2, %r10, %r1;
	shr.s32 	%r3, %r11, %r1;
	shl.b32 	%r12, %r1, 2;
	mov.u32 	%r13, sdata;
	add.s32 	%r4, %r13, %r12;
	mov.b32 	%r14, 0;
	st.shared.u32 	[%r4], %r14;
	xor.b32  	%r15, %r3, %r2;
	setp.eq.s32 	%p1, %r15, 1;
	setp.eq.s32 	%p2, %r2, %r3;
	or.pred  	%p3, %p2, %p1;
	@%p3 bra 	$L__BB4_5;
	and.b32  	%r17, %r2, 1;
	setp.eq.b32 	%p4, %r17, 1;
	mov.b32 	%r31, 0;
	@%p4 bra 	$L__BB4_3;
	mul.wide.s32 	%rd3, %r2, 4;
	xor.b64  	%rd4, %rd3, 4;
	add.s64 	%rd5, %rd1, %rd4;
	ld.global.u32 	%r31, [%rd5];
	st.shared.u32 	[%r4], %r31;
$L__BB4_3:
	and.b32  	%r18, %r3, 1;
	setp.eq.b32 	%p5, %r18, 1;
	not.pred 	%p6, %p5;
	@%p6 bra 	$L__BB4_5;
	mul.wide.s32 	%rd6, %r3, 4;
	and.b64  	%rd7, %rd6, -8;
	add.s64 	%rd8, %rd1, %rd7;
	ld.global.u32 	%r19, [%rd8];
	add.s32 	%r20, %r31, %r19;
	st.shared.u32 	[%r4], %r20;
$L__BB4_5:
	bar.sync 	0;
	mov.u32 	%r7, %ntid.x;
	setp.lt.u32 	%p7, %r7, 2;
	@%p7 bra 	$L__BB4_11;
	mov.b32 	%r32, 1;
$L__BB4_7:
	mov.u32 	%r8, %r32;
	shl.b32 	%r32, %r8, 1;
	add.s32 	%r22, %r32, -1;
	and.b32  	%r23, %r22, %r1;
	setp.ne.s32 	%p8, %r23, 0;
	@%p8 bra 	$L__BB4_10;
	add.s32 	%r24, %r8, %r1;
	setp.ge.u32 	%p9, %r24, %r7;
	@%p9 bra 	$L__BB4_10;
	shl.b32 	%r25, %r8, 2;
	add.s32 	%r26, %r4, %r25;
	ld.shared.u32 	%r27, [%r26];
	ld.shared.u32 	%r28, [%r4];
	add.s32 	%r29, %r28, %r27;
	st.shared.u32 	[%r4], %r29;
$L__BB4_10:
	bar.sync 	0;
	setp.lt.u32 	%p10, %r32, %r7;
	@%p10 bra 	$L__BB4_7;
$L__BB4_11:
	setp.ne.s32 	%p11, %r1, 0;
	@%p11 bra 	$L__BB4_13;
	ld.shared.u32 	%r30, [sdata];
	st.global.u32 	[ansSender], %r30;
$L__BB4_13:
	ret;

}
	// .globl	_Z14queryMaxReducePiii
.visible .entry _Z14queryMaxReducePiii(
	.param .u64 .ptr .align 1 _Z14queryMaxReducePiii_param_0,
	.param .u32 _Z14queryMaxReducePiii_param_1,
	.param .u32 _Z14queryMaxReducePiii_param_2
)
{
	.reg .pred 	%p<12>;
	.reg .b32 	%r<34>;
	.reg .b64 	%rd<9>;

	ld.param.u64 	%rd2, [_Z14queryMaxReducePiii_param_0];
	ld.param.u32 	%r10, [_Z14queryMaxReducePiii_param_1];
	ld.param.u32 	%r11, [_Z14queryMaxReducePiii_param_2];
	cvta.to.global.u64 	%rd1, %rd2;
	mov.u32 	%r1, %tid.x;
	shr.s32 	%r2, %r10, %r1;
	shr.s32 	%r3, %r11, %r1;
	shl.b32 	%r12, %r1, 2;
	mov.u32 	%r13, sdata;
	add.s32 	%r4, %r13, %r12;
	mov.b32 	%r14, 0;
	st.shared.u32 	[%r4], %r14;
	xor.b32  	%r15, %r3, %r2;
	setp.eq.s32 	%p1, %r15, 1;
	setp.eq.s32 	%p2, %r2, %r3;
	or.pred  	%p3, %p2, %p1;
	@%p3 bra 	$L__BB5_5;
	and.b32  	%r17, %r2, 1;
	setp.eq.b32 	%p4, %r17, 1;
	mov.b32 	%r32, 0;
	@%p4 bra 	$L__BB5_3;
	mul.wide.s32 	%rd3, %r2, 4;
	xor.b64  	%rd4, %rd3, 4;
	add.s64 	%rd5, %rd1, %rd4;
	ld.global.u32 	%r18, [%rd5];
	max.s32 	%r32, %r18, 0;
	st.shared.u32 	[%r4], %r32;
$L__BB5_3:
	and.b32  	%r19, %r3, 1;
	setp.eq.b32 	%p5, %r19, 1;
	not.pred 	%p6, %p5;
	@%p6 bra 	$L__BB5_5;
	mul.wide.s32 	%rd6, %r3, 4;
	and.b64  	%rd7, %rd6, -8;
	add.s64 	%rd8, %rd1, %rd7;
	ld.global.u32 	%r20, [%rd8];
	max.s32 	%r21, %r32, %r20;
	st.shared.u32 	[%r4], %r21;
$L__BB5_5:
	bar.sync 	0;
	mov.u32 	%r7, %ntid.x;
	setp.lt.u32 	%p7, %r7, 2;
	@%p7 bra 	$L__BB5_11;
	mov.b32 	%r33, 1;
$L__BB5_7:
	mov.u32 	%r8, %r33;
	shl.b32 	%r33, %r8, 1;
	add.s32 	%r23, %r33, -1;
	and.b32  	%r24, %r23, %r1;
	setp.ne.s32 	%p8, %r24, 0;
	@%p8 bra 	$L__BB5_10;
	add.s32 	%r25, %r8, %r1;
	setp.ge.u32 	%p9, %r25, %r7;
	@%p9 bra 	$L__BB5_10;
	ld.shared.u32 	%r26, [%r4];
	shl.b32 	%r27, %r8, 2;
	add.s32 	%r28, %r4, %r27;
	ld.shared.u32 	%r29, [%r28];
	max.s32 	%r30, %r26, %r29;
	st.shared.u32 	[%r4], %r30;
$L__BB5_10:
	bar.sync 	0;
	setp.lt.u32 	%p10, %r33, %r7;
	@%p10 bra 	$L__BB5_7;
$L__BB5_11:
	setp.ne.s32 	%p11, %r1, 0;
	@%p11 bra 	$L__BB5_13;
	ld.shared.u32 	%r31, [sdata];
	st.global.u32 	[ansSender], %r31;
$L__BB5_13:
	ret;

}


// ===== COMPILED SASS (sm_100) =====

	.target	sm_100

	.elftype	@"ET_EXEC"


//--------------------- .note.nv.tkinfo           --------------------------
	.section	.note.nv.tkinfo,"",@"SHT_NOTE"
	.sectionflags	@"SHF_NOTE_NV_TKINFO"
	.tkinfo
        /*0018*/ 	.word	0x00000002
        /*0030*/ 	.string	""
        /*0030*/ 	.string	"ptxas"
        /*0030*/ 	.string	"Cuda compilation tools, release 13.0, V13.0.88"
        /*0030*/ 	.string	"Build cuda_13.0.r13.0/compiler.36424714_0"
        /*0030*/ 	.string	"-arch sm_100 -m 64 "



//--------------------- .note.nv.cuinfo           --------------------------
	.section	.note.nv.cuinfo,"",@"SHT_NOTE"
	.sectionflags	@"SHF_NOTE_NV_CUINFO"
        /*0018*/ 	.short	0x0002
        /*001a*/ 	.short	0x0064
        /*001c*/ 	.short	0x0082
	.zero		2


//--------------------- .nv.info                  --------------------------
	.section	.nv.info,"",@"SHT_CUDA_INFO"
	.align	4


	//----- nvinfo : EIATTR_REGCOUNT
	.align		4
        /*0000*/ 	.byte	0x04, 0x2f
        /*0002*/ 	.short	(.L_3 - .L_2)
	.align		4
.L_2:
        /*0004*/ 	.word	index@(_Z12buildSumTreePii)
        /*0008*/ 	.word	0x0000000e


	//----- nvinfo : EIATTR_FRAME_SIZE
	.align		4
.L_3:
        /*000c*/ 	.byte	0x04, 0x11
        /*000e*/ 	.short	(.L_5 - .L_4)
	.align		4
.L_4:
        /*0010*/ 	.word	index@(_Z12buildSumTreePii)
        /*0014*/ 	.word	0x00000000


	//----- nvinfo : EIATTR_REGCOUNT
	.align		4
.L_5:
        /*0018*/ 	.byte	0x04, 0x2f
        /*001a*/ 	.short	(.L_7 - .L_6)
	.align		4
.L_6:
        /*001c*/ 	.word	index@(_Z12buildMaxTreePii)
        /*0020*/ 	.word	0x0000000e


	//----- nvinfo : EIATTR_FRAME_SIZE
	.align		4
.L_7:
        /*0024*/ 	.byte	0x04, 0x11
        /*0026*/ 	.short	(.L_9 - .L_8)
	.align		4
.L_8:
        /*0028*/ 	.word	index@(_Z12buildMaxTreePii)
        /*002c*/ 	.word	0x00000000


	//----- nvinfo : EIATTR_REGCOUNT
	.align		4
.L_9:
        /*0030*/ 	.byte	0x04, 0x2f
        /*0032*/ 	.short	(.L_11 - .L_10)
	.align		4
.L_10:
        /*0034*/ 	.word	index@(_Z9updateSumPiii)
        /*0038*/ 	.word	0x0000000a


	//----- nvinfo : EIATTR_FRAME_SIZE
	.align		4
.L_11:
        /*003c*/ 	.byte	0x04, 0x11
        /*003e*/ 	.short	(.L_13 - .L_12)
	.align		4
.L_12:
        /*0040*/ 	.word	index@(_Z9updateSumPiii)
        /*0044*/ 	.word	0x00000000


	//----- nvinfo : EIATTR_REGCOUNT
	.align		4
.L_13:
        /*0048*/ 	.byte	0x04, 0x2f
        /*004a*/ 	.short	(.L_15 - .L_14)
	.align		4
.L_14:
        /*004c*/ 	.word	index@(_Z9updateMaxPiii)
        /*0050*/ 	.word	0x0000000a


	//----- nvinfo : EIATTR_FRAME_SIZE
	.align		4
.L_15:
        /*0054*/ 	.byte	0x04, 0x11
        /*0056*/ 	.short	(.L_17 - .L_16)
	.align		4
.L_16:
        /*0058*/ 	.word	index@(_Z9updateMaxPiii)
        /*005c*/ 	.word	0x00000000


	//----- nvinfo : EIATTR_REGCOUNT
	.align		4
.L_17:
        /*0060*/ 	.byte	0x04, 0x2f
        /*0062*/ 	.short	(.L_19 - .L_18)
	.align		4
.L_18:
        /*0064*/ 	.word	index@(_Z14querySumReducePiii)
        /*0068*/ 	.word	0x00000010


	//----- nvinfo : EIATTR_FRAME_SIZE
	.align		4
.L_19:
        /*006c*/ 	.byte	0x04, 0x11
        /*006e*/ 	.short	(.L_21 - .L_20)
	.align		4
.L_20:
        /*0070*/ 	.word	index@(_Z14querySumReducePiii)
        /*0074*/ 	.word	0x00000000


	//----- nvinfo : EIATTR_REGCOUNT
	.align		4
.L_21:
        /*0078*/ 	.byte	0x04, 0x2f
        /*007a*/ 	.short	(.L_23 - .L_22)
	.align		4
.L_22:
        /*007c*/ 	.word	index@(_Z14queryMaxReducePiii)
        /*0080*/ 	.word	0x00000010


	//----- nvinfo : EIATTR_FRAME_SIZE
	.align		4
.L_23:
        /*0084*/ 	.byte	0x04, 0x11
        /*0086*/ 	.short	(.L_25 - .L_24)
	.align		4
.L_24:
        /*0088*/ 	.word	index@(_Z14queryMaxReducePiii)
        /*008c*/ 	.word	0x00000000


	//----- nvinfo : EIATTR_MIN_STACK_SIZE
	.align		4
.L_25:
        /*0090*/ 	.byte	0x04, 0x12
        /*0092*/ 	.short	(.L_27 - .L_26)
	.align		4
.L_26:
        /*0094*/ 	.word	index@(_Z14queryMaxReducePiii)
        /*0098*/ 	.word	0x00000000


	//----- nvinfo : EIATTR_MIN_STACK_SIZE
	.align		4
.L_27:
        /*009c*/ 	.byte	0x04, 0x12
        /*009e*/ 	.short	(.L_29 - .L_28)
	.align		4
.L_28:
        /*00a0*/ 	.word	index@(_Z14querySumReducePiii)
        /*00a4*/ 	.word	0x00000000


	//----- nvinfo : EIATTR_MIN_STACK_SIZE
	.align		4
.L_29:
        /*00a8*/ 	.byte	0x04, 0x12
        /*00aa*/ 	.short	(.L_31 - .L_30)
	.align		4
.L_30:
        /*00ac*/ 	.word	index@(_Z9updateMaxPiii)
        /*00b0*/ 	.word	0x00000000


	//----- nvinfo : EIATTR_MIN_STACK_SIZE
	.align		4
.L_31:
        /*00b4*/ 	.byte	0x04, 0x12
        /*00b6*/ 	.short	(.L_33 - .L_32)
	.align		4
.L_32:
        /*00b8*/ 	.word	index@(_Z9updateSumPiii)
        /*00bc*/ 	.word	0x00000000


	//----- nvinfo : EIATTR_MIN_STACK_SIZE
	.align		4
.L_33:
        /*00c0*/ 	.byte	0x04, 0x12
        /*00c2*/ 	.short	(.L_35 - .L_34)
	.align		4
.L_34:
        /*00c4*/ 	.word	index@(_Z12buildMaxTreePii)
        /*00c8*/ 	.word	0x00000000


	//----- nvinfo : EIATTR_MIN_STACK_SIZE
	.align		4
.L_35:
        /*00cc*/ 	.byte	0x04, 0x12
        /*00ce*/ 	.short	(.L_37 - .L_36)
	.align		4
.L_36:
        /*00d0*/ 	.word	index@(_Z12buildSumTreePii)
        /*00d4*/ 	.word	0x00000000
.L_37:


//--------------------- .nv.compat                --------------------------
	.section	.nv.compat,"",@"SHT_CUDA_COMPAT_INFO"
	.align	4
        /*0000*/ 	.byte	0x02, 0x09, 0x00, 0x00, 0x02, 0x02, 0x01, 0x00, 0x02, 0x05, 0x05, 0x00, 0x03, 0x07, 0x01, 0x01
        /*0010*/ 	.byte	0x02, 0x03, 0x00, 0x00, 0x02, 0x06, 0x01, 0x00, 0x04, 0x0b, 0x08, 0x00, 0x09, 0x00, 0x00, 0x00
        /*0020*/ 	.byte	0x00, 0x00, 0x00, 0x00


//--------------------- .nv.info._Z14queryMaxReducePiii --------------------------
	.section	.nv.info._Z14queryMaxReducePiii,"",@"SHT_CUDA_INFO"
	.sectionflags	@""
	.align	4


	//----- nvinfo : EIATTR_CUDA_API_VERSION
	.align		4
        /*0000*/ 	.byte	0x04, 0x37
        /*0002*/ 	.short	(.L_39 - .L_38)
.L_38:
        /*0004*/ 	.word	0x00000082


	//----- nvinfo : EIATTR_KPARAM_INFO
	.align		4
.L_39:
        /*0008*/ 	.byte	0x04, 0x17
        /*000a*/ 	.short	(.L_41 - .L_40)
.L_40:
        /*000c*/ 	.word	0x00000000
        /*0010*/ 	.short	0x0002
        /*0012*/ 	.short	0x000c
        /*0014*/ 	.byte	0x00, 0xf0, 0x11, 0x00


	//----- nvinfo : EIATTR_KPARAM_INFO
	.align		4
.L_41:
        /*0018*/ 	.byte	0x04, 0x17
        /*001a*/ 	.short	(.L_43 - .L_42)
.L_42:
        /*001c*/ 	.word	0x00000000
        /*0020*/ 	.short	0x0001
        /*0022*/ 	.short	0x0008
        /*0024*/ 	.byte	0x00, 0xf0, 0x11, 0x00


	//----- nvinfo : EIATTR_KPARAM_INFO
	.align		4
.L_43:
        /*0028*/ 	.byte	0x04, 0x17
        /*002a*/ 	.short	(.L_45 - .L_44)
.L_44:
        /*002c*/ 	.word	0x00000000
        /*0030*/ 	.short	0x0000
        /*0032*/ 	.short	0x0000
        /*0034*/ 	.byte	0x00, 0xf5, 0x21, 0x00


	//----- nvinfo : EIATTR_SPARSE_MMA_MASK
	.align		4
.L_45:
        /*0038*/ 	.byte	0x03, 0x50
        /*003a*/ 	.short	0x0000


	//----- nvinfo : EIATTR_MAXREG_COUNT
	.align		4
        /*003c*/ 	.byte	0x03, 0x1b
        /*003e*/ 	.short	0x00ff


	//----- nvinfo : EIATTR_NUM_BARRIERS
	.align		4
        /*0040*/ 	.byte	0x02, 0x4c
        /*0042*/ 	.byte	0x01
	.zero		1


	//----- nvinfo : EIATTR_MERCURY_ISA_VERSION
	.align		4
        /*0044*/ 	.byte	0x03, 0x5f
        /*0046*/ 	.short	0x0101


	//----- nvinfo : EIATTR_VRC_CTA_INIT_COUNT
	.align		4
        /*0048*/ 	.byte	0x02, 0x4a
	.zero		1
	.zero		1


	//----- nvinfo : EIATTR_EXIT_INSTR_OFFSETS
	.align		4
        /*004c*/ 	.byte	0x04, 0x1c
        /*004e*/ 	.short	(.L_47 - .L_46)


	//   ....[0]....
.L_46:
        /*0050*/ 	.word	0x000003a0


	//   ....[1]....
        /*0054*/ 	.word	0x00000410


	//----- nvinfo : EIATTR_CRS_STACK_SIZE
	.align		4
.L_47:
        /*0058*/ 	.byte	0x04, 0x1e
        /*005a*/ 	.short	(.L_49 - .L_48)
.L_48:
        /*005c*/ 	.word	0x00000000


	//----- nvinfo : EIATTR_CBANK_PARAM_SIZE
	.align		4
.L_49:
        /*0060*/ 	.byte	0x03, 0x19
        /*0062*/ 	.short	0x0010


	//----- nvinfo : EIATTR_PARAM_CBANK
	.align		4
        /*0064*/ 	.byte	0x04, 0x0a
        /*0066*/ 	.short	(.L_51 - .L_50)
	.align		4
.L_50:
        /*0068*/ 	.word	index@(.nv.constant0._Z14queryMaxReducePiii)
        /*006c*/ 	.short	0x0380
        /*006e*/ 	.short	0x0010


	//----- nvinfo : EIATTR_SW_WAR
	.align		4
.L_51:
        /*0070*/ 	.byte	0x04, 0x36
        /*0072*/ 	.short	(.L_53 - .L_52)
.L_52:
        /*0074*/ 	.word	0x00000008
.L_53:


//--------------------- .nv.info._Z14querySumReducePiii --------------------------
	.section	.nv.info._Z14querySumReducePiii,"",@"SHT_CUDA_INFO"
	.sectionflags	@""
	.align	4


	//----- nvinfo : EIATTR_CUDA_API_VERSION
	.align		4
        /*0000*/ 	.byte	0x04, 0x37
        /*0002*/ 	.short	(.L_55 - .L_54)
.L_54:
        /*0004*/ 	.word	0x00000082


	//----- nvinfo : EIATTR_KPARAM_INFO
	.align		4
.L_55:
        /*0008*/ 	.byte	0x04, 0x17
        /*000a*/ 	.short	(.L_57 - .L_56)
.L_56:
        /*000c*/ 	.word	0x00000000
        /*0010*/ 	.short	0x0002
        /*0012*/ 	.short	0x000c
        /*0014*/ 	.byte	0x00, 0xf0, 0x11, 0x00


	//----- nvinfo : EIATTR_KPARAM_INFO
	.align		4
.L_57:
        /*0018*/ 	.byte	0x04, 0x17
        /*001a*/ 	.short	(.L_59 - .L_58)
.L_58:
        /*001c*/ 	.word	0x00000000
        /*0020*/ 	.short	0x0001
        /*0022*/ 	.short	0x0008
        /*0024*/ 	.byte	0x00, 0xf0, 0x11, 0x00


	//----- nvinfo : EIATTR_KPARAM_INFO
	.align		4
.L_59:
        /*0028*/ 	.byte	0x04, 0x17
        /*002a*/ 	.short	(.L_61 - .L_60)
.L_60:
        /*002c*/ 	.word	0x00000000
        /*0030*/ 	.short	0x0000
        /*0032*/ 	.short	0x0000
        /*0034*/ 	.byte	0x00, 0xf5, 0x21, 0x00


	//----- nvinfo : EIATTR_SPARSE_MMA_MASK
	.align		4
.L_61:
        /*0038*/ 	.byte	0x03, 0x50
        /*003a*/ 	.short	0x0000


	//----- nvinfo : EIATTR_MAXREG_COUNT
	.align		4
        /*003c*/ 	.byte	0x03, 0x1b
        /*003e*/ 	.short	0x00ff


	//----- nvinfo : EIATTR_NUM_BARRIERS
	.align		4
        /*0040*/ 	.byte	0x02, 0x4c
        /*0042*/ 	.byte	0x01
	.zero		1


	//----- nvinfo : EIATTR_MERCURY_ISA_VERSION
	.align		4
        /*0044*/ 	.byte	0x03, 0x5f
        /*0046*/ 	.short	0x0101


	//----- nvinfo : EIATTR_VRC_CTA_INIT_COUNT
	.align		4
        /*0048*/ 	.byte	0x02, 0x4a
	.zero		1
	.zero		1


	//----- nvinfo : EIATTR_EXIT_INSTR_OFFSETS
	.align		4
        /*004c*/ 	.byte	0x04, 0x1c
        /*004e*/ 	.short	(.L_63 - .L_62)


	//   ....[0]....
.L_62:
        /*0050*/ 	.word	0x00000390


	//   ....[1]....
        /*0054*/ 	.word	0x00000400


	//----- nvinfo : EIATTR_CRS_STACK_SIZE
	.align		4
.L_63:
        /*0058*/ 	.byte	0x04, 0x1e
        /*005a*/ 	.short	(.L_65 - .L_64)
.L_64:
        /*005c*/ 	.word	0x00000000


	//----- nvinfo : EIATTR_CBANK_PARAM_SIZE
	.align		4
.L_65:
        /*0060*/ 	.byte	0x03, 0x19
        /*0062*/ 	.short	0x0010


	//----- nvinfo : EIATTR_PARAM_CBANK
	.align		4
        /*0064*/ 	.byte	0x04, 0x0a
        /*0066*/ 	.short	(.L_67 - .L_66)
	.align		4
.L_66:
        /*0068*/ 	.word	index@(.nv.constant0._Z14querySumReducePiii)
        /*006c*/ 	.short	0x0380
        /*006e*/ 	.short	0x0010


	//----- nvinfo : EIATTR_SW_WAR
	.align		4
.L_67:
        /*0070*/ 	.byte	0x04, 0x36
        /*0072*/ 	.short	(.L_69 - .L_68)
.L_68:
        /*0074*/ 	.word	0x00000008
.L_69:


//--------------------- .nv.info._Z9updateMaxPiii --------------------------
	.section	.nv.info._Z9updateMaxPiii,"",@"SHT_CUDA_INFO"
	.sectionflags	@""
	.align	4


	//----- nvinfo : EIATTR_CUDA_API_VERSION
	.align		4
        /*0000*/ 	.byte	0x04, 0x37
        /*0002*/ 	.short	(.L_71 - .L_70)
.L_70:
        /*0004*/ 	.word	0x00000082


	//----- nvinfo : EIATTR_KPARAM_INFO
	.align		4
.L_71:
        /*0008*/ 	.byte	0x04, 0x17
        /*000a*/ 	.short	(.L_73 - .L_72)
.L_72:
        /*000c*/ 	.word	0x00000000
        /*0010*/ 	.short	0x0002
        /*0012*/ 	.short	0x000c
        /*0014*/ 	.byte	0x00, 0xf0, 0x11, 0x00


	//----- nvinfo : EIATTR_KPARAM_INFO
	.align		4
.L_73:
        /*0018*/ 	.byte	0x04, 0x17
        /*001a*/ 	.short	(.L_75 - .L_74)
.L_74:
        /*001c*/ 	.word	0x00000000
        /*0020*/ 	.short	0x0001
        /*0022*/ 	.short	0x0008
        /*0024*/ 	.byte	0x00, 0xf0, 0x11, 0x00


	//----- nvinfo : EIATTR_KPARAM_INFO
	.align		4
.L_75:
        /*0028*/ 	.byte	0x04, 0x17
        /*002a*/ 	.short	(.L_77 - .L_76)
.L_76:
        /*002c*/ 	.word	0x00000000
        /*0030*/ 	.short	0x0000
        /*0032*/ 	.short	0x0000
        /*0034*/ 	.byte	0x00, 0xf5, 0x21, 0x00


	//----- nvinfo : EIATTR_SPARSE_MMA_MASK
	.align		4
.L_77:
        /*0038*/ 	.byte	0x03, 0x50
        /*003a*/ 	.short	0x0000


	//----- nvinfo : EIATTR_MAXREG_COUNT
	.align		4
        /*003c*/ 	.byte	0x03, 0x1b
        /*003e*/ 	.short	0x00ff


	//----- nvinfo : EIATTR_MERCURY_ISA_VERSION
	.align		4
        /*0040*/ 	.byte	0x03, 0x5f
        /*0042*/ 	.short	0x0101


	//----- nvinfo : EIATTR_VRC_CTA_INIT_COUNT
	.align		4
        /*0044*/ 	.byte	0x02, 0x4a
	.zero		1
	.zero		1


	//----- nvinfo : EIATTR_EXIT_INSTR_OFFSETS
	.align		4
        /*0048*/ 	.byte	0x04, 0x1c
        /*004a*/ 	.short	(.L_79 - .L_78)


	//   ....[0]....
.L_78:
        /*004c*/ 	.word	0x000000a0


	//----- nvinfo : EIATTR_CBANK_PARAM_SIZE
	.align		4
.L_79:
        /*0050*/ 	.byte	0x03, 0x19
        /*0052*/ 	.short	0x0010


	//----- nvinfo : EIATTR_PARAM_CBANK
	.align		4
        /*0054*/ 	.byte	0x04, 0x0a
        /*0056*/ 	.short	(.L_81 - .L_80)
	.align		4
.L_80:
        /*0058*/ 	.word	index@(.nv.constant0._Z9updateMaxPiii)
        /*005c*/ 	.short	0x0380
        /*005e*/ 	.short	0x0010


	//----- nvinfo : EIATTR_SW_WAR
	.align		4
.L_81:
        /*0060*/ 	.byte	0x04, 0x36
        /*0062*/ 	.short	(.L_83 - .L_82)
.L_82:
        /*0064*/ 	.word	0x00000008
.L_83:


//--------------------- .nv.info._Z9updateSumPiii --------------------------
	.section	.nv.info._Z9updateSumPiii,"",@"SHT_CUDA_INFO"
	.sectionflags	@""
	.align	4


	//----- nvinfo : EIATTR_CUDA_API_VERSION
	.align		4
        /*0000*/ 	.byte	0x04, 0x37
        /*0002*/ 	.short	(.L_85 - .L_84)
.L_84:
        /*0004*/ 	.word	0x00000082


	//----- nvinfo : EIATTR_KPARAM_INFO
	.align		4
.L_85:
        /*0008*/ 	.byte	0x04, 0x17
        /*000a*/ 	.short	(.L_87 - .L_86)
.L_86:
        /*000c*/ 	.word	0x00000000
        /*0010*/ 	.short	0x0002
        /*0012*/ 	.short	0x000c
        /*0014*/ 	.byte	0x00, 0xf0, 0x11, 0x00


	//----- nvinfo : EIATTR_KPARAM_INFO
	.align		4
.L_87:
        /*0018*/ 	.byte	0x04, 0x17
        /*001a*/ 	.short	(.L_89 - .L_88)
.L_88:
        /*001c*/ 	.word	0x00000000
        /*0020*/ 	.short	0x0001
        /*0022*/ 	.short	0x0008
        /*0024*/ 	.byte	0x00, 0xf0, 0x11, 0x00


	//----- nvinfo : EIATTR_KPARAM_INFO
	.align		4
.L_89:
        /*0028*/ 	.byte	0x04, 0x17
        /*002a*/ 	.short	(.L_91 - .L_90)
.L_90:
        /*002c*/ 	.word	0x00000000
        /*0030*/ 	.short	0x0000
        /*0032*/ 	.short	0x0000
        /*0034*/ 	.byte	0x00, 0xf5, 0x21, 0x00


	//----- nvinfo : EIATTR_SPARSE_MMA_MASK
	.align		4
.L_91:
        /*0038*/ 	.byte	0x03, 0x50
        /*003a*/ 	.short	0x0000


	//----- nvinfo : EIATTR_MAXREG_COUNT
	.align		4
        /*003c*/ 	.byte	0x03, 0x1b
        /*003e*/ 	.short	0x00ff


	//----- nvinfo : EIATTR_MERCURY_ISA_VERSION
	.align		4
        /*0040*/ 	.byte	0x03, 0x5f
        /*0042*/ 	.short	0x0101


	//----- nvinfo : EIATTR_VRC_CTA_INIT_COUNT
	.align		4
        /*0044*/ 	.byte	0x02, 0x4a
	.zero		1
	.zero		1


	//----- nvinfo : EIATTR_EXIT_INSTR_OFFSETS
	.align		4
        /*0048*/ 	.byte	0x04, 0x1c
        /*004a*/ 	.short	(.L_93 - .L_92)


	//   ....[0]....
.L_92:
        /*004c*/ 	.word	0x000000a0


	//----- nvinfo : EIATTR_CBANK_PARAM_SIZE
	.align		4
.L_93:
        /*0050*/ 	.byte	0x03, 0x19
        /*0052*/ 	.short	0x0010


	//----- nvinfo : EIATTR_PARAM_CBANK
	.align		4
        /*0054*/ 	.byte	0x04, 0x0a
        /*0056*/ 	.short	(.L_95 - .L_94)
	.align		4
.L_94:
        /*0058*/ 	.word	index@(.nv.constant0._Z9updateSumPiii)
        /*005c*/ 	.short	0x0380
        /*005e*/ 	.short	0x0010


	//----- nvinfo : EIATTR_SW_WAR
	.align		4
.L_95:
        /*0060*/ 	.byte	0x04, 0x36
        /*0062*/ 	.short	(.L_97 - .L_96)
.L_96:
        /*0064*/ 	.word	0x00000008
.L_97:


//--------------------- .nv.info._Z12buildMaxTreePii --------------------------
	.section	.nv.info._Z12buildMaxTreePii,"",@"SHT_CUDA_INFO"
	.sectionflags	@""
	.align	4


	//----- nvinfo : EIATTR_CUDA_API_VERSION
	.align		4
        /*0000*/ 	.byte	0x04, 0x37
        /*0002*/ 	.short	(.L_99 - .L_98)
.L_98:
        /*0004*/ 	.word	0x00000082


	//----- nvinfo : EIATTR_KPARAM_INFO
	.align		4
.L_99:
        /*0008*/ 	.byte	0x04, 0x17
        /*000a*/ 	.short	(.L_101 - .L_100)
.L_100:
        /*000c*/ 	.word	0x00000000
        /*0010*/ 	.short	0x0001
        /*0012*/ 	.short	0x0008
        /*0014*/ 	.byte	0x00, 0xf0, 0x11, 0x00


	//----- nvinfo : EIATTR_KPARAM_INFO
	.align		4
.L_101:
        /*0018*/ 	.byte	0x04, 0x17
        /*001a*/ 	.short	(.L_103 - .L_102)
.L_102:
        /*001c*/ 	.word	0x00000000
        /*0020*/ 	.short	0x0000
        /*0022*/ 	.short	0x0000
        /*0024*/ 	.byte	0x00, 0xf5, 0x21, 0x00


	//----- nvinfo : EIATTR_SPARSE_MMA_MASK
	.align		4
.L_103:
        /*0028*/ 	.byte	0x03, 0x50
        /*002a*/ 	.short	0x0000


	//----- nvinfo : EIATTR_MAXREG_COUNT
	.align		4
        /*002c*/ 	.byte	0x03, 0x1b
        /*002e*/ 	.short	0x00ff


	//----- nvinfo : EIATTR_NUM_BARRIERS
	.align		4
        /*0030*/ 	.byte	0x02, 0x4c
        /*0032*/ 	.byte	0x01
	.zero		1


	//----- nvinfo : EIATTR_MERCURY_ISA_VERSION
	.align		4
        /*0034*/ 	.byte	0x03, 0x5f
        /*0036*/ 	.short	0x0101


	//----- nvinfo : EIATTR_VRC_CTA_INIT_COUNT
	.align		4
        /*0038*/ 	.byte	0x02, 0x4a
	.zero		1
	.zero		1


	//----- nvinfo : EIATTR_EXIT_INSTR_OFFSETS
	.align		4
        /*003c*/ 	.byte	0x04, 0x1c
        /*003e*/ 	.short	(.L_105 - .L_104)


	//   ....[0]....
.L_104:
        /*0040*/ 	.word	0x000002e0


	//   ....[1]....
        /*0044*/ 	.word	0x00000310


	//----- nvinfo : EIATTR_CRS_STACK_SIZE
	.align		4
.L_105:
        /*0048*/ 	.byte	0x04, 0x1e
        /*004a*/ 	.short	(.L_107 - .L_106)
.L_106:
        /*004c*/ 	.word	0x00000000


	//----- nvinfo : EIATTR_CBANK_PARAM_SIZE
	.align		4
.L_107:
        /*0050*/ 	.byte	0x03, 0x19
        /*0052*/ 	.short	0x000c


	//----- nvinfo : EIATTR_PARAM_CBANK
	.align		4
        /*0054*/ 	.byte	0x04, 0x0a
        /*0056*/ 	.short	(.L_109 - .L_108)
	.align		4
.L_108:
        /*0058*/ 	.word	index@(.nv.constant0._Z12buildMaxTreePii)
        /*005c*/ 	.short	0x0380
        /*005e*/ 	.short	0x000c


	//----- nvinfo : EIATTR_SW_WAR
	.align		4
.L_109:
        /*0060*/ 	.byte	0x04, 0x36
        /*0062*/ 	.short	(.L_111 - .L_110)
.L_110:
        /*0064*/ 	.word	0x00000008
.L_111:


//--------------------- .nv.info._Z12buildSumTreePii --------------------------
	.section	.nv.info._Z12buildSumTreePii,"",@"SHT_CUDA_INFO"
	.sectionflags	@""
	.align	4


	//----- nvinfo : EIATTR_CUDA_API_VERSION
	.align		4
        /*0000*/ 	.byte	0x04, 0x37
        /*0002*/ 	.short	(.L_113 - .L_112)
.L_112:
        /*0004*/ 	.word	0x00000082


	//----- nvinfo : EIATTR_KPARAM_INFO
	.align		4
.L_113:
        /*0008*/ 	.byte	0x04, 0x17
        /*000a*/ 	.short	(.L_115 - .L_114)
.L_114:
        /*000c*/ 	.word	0x00000000
        /*0010*/ 	.short	0x0001
        /*0012*/ 	.short	0x0008
        /*0014*/ 	.byte	0x00, 0xf0, 0x11, 0x00


	//----- nvinfo : EIATTR_KPARAM_INFO
	.align		4
.L_115:
        /*0018*/ 	.byte	0x04, 0x17
        /*001a*/ 	.short	(.L_117 - .L_116)
.L_116:
        /*001c*/ 	.word	0x00000000
        /*0020*/ 	.short	0x0000
        /*0022*/ 	.short	0x0000
        /*0024*/ 	.byte	0x00, 0xf5, 0x21, 0x00


	//----- nvinfo : EIATTR_SPARSE_MMA_MASK
	.align		4
.L_117:
        /*0028*/ 	.byte	0x03, 0x50
        /*002a*/ 	.short	0x0000


	//----- nvinfo : EIATTR_MAXREG_COUNT
	.align		4
        /*002c*/ 	.byte	0x03, 0x1b
        /*002e*/ 	.short	0x00ff


	//----- nvinfo : EIATTR_NUM_BARRIERS
	.align		4
        /*0030*/ 	.byte	0x02, 0x4c
        /*0032*/ 	.byte	0x01
	.zero		1


	//----- nvinfo : EIATTR_MERCURY_ISA_VERSION
	.align		4
        /*0034*/ 	.byte	0x03, 0x5f
        /*0036*/ 	.short	0x0101


	//----- nvinfo : EIATTR_VRC_CTA_INIT_COUNT
	.align		4
        /*0038*/ 	.byte	0x02, 0x4a
	.zero		1
	.zero		1


	//----- nvinfo : EIATTR_EXIT_INSTR_OFFSETS
	.align		4
        /*003c*/ 	.byte	0x04, 0x1c
        /*003e*/ 	.short	(.L_119 - .L_118)


	//   ....[0]....
.L_118:
        /*0040*/ 	.word	0x000002e0


	//   ....[1]....
        /*0044*/ 	.word	0x00000310


	//----- nvinfo : EIATTR_CRS_STACK_SIZE
	.align		4
.L_119:
        /*0048*/ 	.byte	0x04, 0x1e
        /*004a*/ 	.short	(.L_121 - .L_120)
.L_120:
        /*004c*/ 	.word	0x00000000


	//----- nvinfo : EIATTR_CBANK_PARAM_SIZE
	.align		4
.L_121:
        /*0050*/ 	.byte	0x03, 0x19
        /*0052*/ 	.short	0x000c


	//----- nvinfo : EIATTR_PARAM_CBANK
	.align		4
        /*0054*/ 	.byte	0x04, 0x0a
        /*0056*/ 	.short	(.L_123 - .L_122)
	.align		4
.L_122:
        /*0058*/ 	.word	index@(.nv.constant0._Z12buildSumTreePii)
        /*005c*/ 	.short	0x0380
        /*005e*/ 	.short	0x000c


	//----- nvinfo : EIATTR_SW_WAR
	.align		4
.L_123:
        /*0060*/ 	.byte	0x04, 0x36
        /*0062*/ 	.short	(.L_125 - .L_124)
.L_124:
        /*0064*/ 	.word	0x00000008
.L_125:


//--------------------- .nv.callgraph             --------------------------
	.section	.nv.callgraph,"",@"SHT_CUDA_CALLGRAPH"
	.align	4
	.sectionentsize	8
	.align		4
        /*0000*/ 	.word	0x00000000
	.align		4
        /*0004*/ 	.word	0xffffffff
	.align		4
        /*0008*/ 	.word	0x00000000
	.align		4
        /*000c*/ 	.word	0xfffffffe
	.align		4
        /*0010*/ 	.word	0x00000000
	.align		4
        /*0014*/ 	.word	0xfffffffd
	.align		4
        /*0018*/ 	.word	0x00000000
	.align		4
        /*001c*/ 	.word	0xfffffffc


//--------------------- .nv.constant4             --------------------------
	.section	.nv.constant4,"a",@progbits
	.align	8
	.align		8
.nv.constant4:
        /*0000*/ 	.dword	ansSender


//--------------------- .nv.constant3             --------------------------
	.section	.nv.constant3,"a",@progbits
	.align	4
.nv.constant3:
	.type		indexMapper,@object
	.size		indexMapper,(.L_1 - indexMapper)
indexMapper:
	.zero		8192
.L_1:


//--------------------- .text._Z14queryMaxReducePiii --------------------------
	.section	.text._Z14queryMaxReducePiii,"ax",@progbits
	.align	128
        .global         _Z14queryMaxReducePiii
        .type           _Z14queryMaxReducePiii,@function
        .size           _Z14queryMaxReducePiii,(.L_x_22 - _Z14queryMaxReducePiii)
        .other          _Z14queryMaxReducePiii,@"STO_CUDA_ENTRY STV_DEFAULT"
_Z14queryMaxReducePiii:
.text._Z14queryMaxReducePiii:
[----:B------:R-:W-:Y:S01]  /*0000*/  LDC R1, c[0x0][0x37c] ;  /* 0x0000df00ff017b82 */ /* 0x000fe20000000800 */
[----:B------:R-:W0:Y:S07]  /*0010*/  S2R R0, SR_TID.X ;  /* 0x0000000000007919 */ /* 0x000e2e0000002100 */
[----:B------:R-:W0:Y:S01]  /*0020*/  LDC.64 R4, c[0x0][0x388] ;  /* 0x0000e200ff047b82 */ /* 0x000e220000000a00 */
[----:B------:R-:W-:Y:S01]  /*0030*/  UMOV UR4, 0x400 ;  /* 0x0000040000047882 */ /* 0x000fe20000000000 */
[----:B------:R-:W1:Y:S01]  /*0040*/  LDCU.64 UR6, c[0x0][0x358] ;  /* 0x00006b00ff0677ac */ /* 0x000e620008000a00 */
[----:B------:R-:W-:Y:S05]  /*0050*/  BSSY.RECONVERGENT B0, `(.L_x_0) ;  /* 0x0000020000007945 */ /* 0x000fea0003800200 */
[----:B------:R-:W2:Y:S01]  /*0060*/  S2UR UR5, SR_CgaCtaId ;  /* 0x00000000000579c3 */ /* 0x000ea20000008800 */
[-C--:B0-----:R-:W-:Y:S01]  /*0070*/  SHF.R.S32.HI R4, RZ, R0.reuse, R4 ;  /* 0x00000000ff047219 */ /* 0x081fe20000011404 */
[----:B--2---:R-:W-:Y:S01]  /*0080*/  ULEA UR4, UR5, UR4, 0x18 ;  /* 0x0000000405047291 */ /* 0x004fe2000f8ec0ff */
[----:B------:R-:W-:-:S04]  /*0090*/  SHF.R.S32.HI R7, RZ, R0, R5 ;  /* 0x00000000ff077219 */ /* 0x000fc80000011405 */
[----:B------:R-:W-:-:S04]  /*00a0*/  LOP3.LUT R2, R7, R4, RZ, 0x3c, !PT ;  /* 0x0000000407027212 */ /* 0x000fc800078e3cff */
[----:B------:R-:W-:Y:S02]  /*00b0*/  ISETP.NE.AND P0, PT, R2, 0x1, PT ;  /* 0x000000010200780c */ /* 0x000fe40003f05270 */
[----:B------:R-:W-:Y:S02]  /*00c0*/  LEA R2, R0, UR4, 0x2 ;  /* 0x0000000400027c11 */ /* 0x000fe4000f8e10ff */
[----:B------:R-:W-:-:S03]  /*00d0*/  ISETP.EQ.OR P0, PT, R4, R7, !P0 ;  /* 0x000000070400720c */ /* 0x000fc60004702670 */
[----:B------:R0:W-:Y:S10]  /*00e0*/  STS [R2], RZ ;  /* 0x000000ff02007388 */ /* 0x0001f40000000800 */
[----:B01----:R-:W-:Y:S05]  /*00f0*/  @P0 BRA `(.L_x_1) ;  /* 0x0000000000540947 */ /* 0x003fea0003800000 */
[----:B------:R-:W-:Y:S02]  /*0100*/  LOP3.LUT R3, R4, 0x1, RZ, 0xc0, !PT ;  /* 0x0000000104037812 */ /* 0x000fe400078ec0ff */
[----:B------:R-:W-:Y:S02]  /*0110*/  LOP3.LUT R5, R7, 0x1, RZ, 0xc0, !PT ;  /* 0x0000000107057812 */ /* 0x000fe400078ec0ff */
[----:B------:R-:W-:Y:S02]  /*0120*/  ISETP.NE.U32.AND P0, PT, R3, 0x1, PT ;  /* 0x000000010300780c */ /* 0x000fe40003f05070 */
[----:B------:R-:W-:-:S11]  /*0130*/  ISETP.NE.U32.AND P1, PT, R5, 0x1, PT ;  /* 0x000000010500780c */ /* 0x000fd60003f25070 */
[----:B------:R-:W0:Y:S01]  /*0140*/  @P0 LDC.64 R10, c[0x0][0x380] ;  /* 0x0000e000ff0a0b82 */ /* 0x000e220000000a00 */
[----:B------:R-:W-:-:S04]  /*0150*/  @P0 IMAD.WIDE R4, R4, 0x4, RZ ;  /* 0x0000000404040825 */ /* 0x000fc800078e02ff */
[----:B------:R-:W-:Y:S01]  /*0160*/  @!P1 IMAD.WIDE R6, R7, 0x4, RZ ;  /* 0x0000000407069825 */ /* 0x000fe200078e02ff */
[----:B------:R-:W-:Y:S02]  /*0170*/  @P0 LOP3.LUT R9, R4, 0x4, RZ, 0x3c, !PT ;  /* 0x0000000404090812 */ /* 0x000fe400078e3cff */
[----:B------:R-:W1:Y:S01]  /*0180*/  @!P1 LDC.64 R12, c[0x0][0x380] ;  /* 0x0000e000ff0c9b82 */ /* 0x000e620000000a00 */
[----:B------:R-:W-:Y:S02]  /*0190*/  @!P1 LOP3.LUT R3, R6, 0xfffffff8, RZ, 0xc0, !PT ;  /* 0xfffffff806039812 */ /* 0x000fe400078ec0ff */
[----:B0-----:R-:W-:-:S05]  /*01a0*/  @P0 IADD3 R4, P2, PT, R9, R10, RZ ;  /* 0x0000000a09040210 */ /* 0x001fca0007f5e0ff */
[----:B------:R-:W-:Y:S01]  /*01b0*/  @P0 IMAD.X R5, R5, 0x1, R11, P2 ;  /* 0x0000000105050824 */ /* 0x000fe200010e060b */
[----:B-1----:R-:W-:-:S04]  /*01c0*/  @!P1 IADD3 R6, P3, PT, R3, R12, RZ ;  /* 0x0000000c03069210 */ /* 0x002fc80007f7e0ff */
[----:B------:R-:W2:Y:S01]  /*01d0*/  @P0 LDG.E R4, desc[UR6][R4.64] ;  /* 0x0000000604040981 */ /* 0x000ea2000c1e1900 */
[----:B------:R-:W-:-:S05]  /*01e0*/  @!P1 IMAD.X R7, R7, 0x1, R13, P3 ;  /* 0x0000000107079824 */ /* 0x000fca00018e060d */
[----:B------:R-:W3:Y:S01]  /*01f0*/  @!P1 LDG.E R6, desc[UR6][R6.64] ;  /* 0x0000000606069981 */ /* 0x000ee2000c1e1900 */
[----:B------:R-:W-:Y:S01]  /*0200*/  IMAD.MOV.U32 R3, RZ, RZ, RZ ;  /* 0x000000ffff037224 */ /* 0x000fe200078e00ff */
[----:B--2---:R-:W-:-:S04]  /*0210*/  @P0 VIMNMX R3, PT, PT, RZ, R4, !PT ;  /* 0x00000004ff030248 */ /* 0x004fc80007fe0100 */
[----:B---3--:R-:W-:Y:S01]  /*0220*/  @!P1 VIMNMX R9, PT, PT, R6, R3, !PT ;  /* 0x0000000306099248 */ /* 0x008fe20007fe0100 */
[----:B------:R0:W-:Y:S04]  /*0230*/  @P0 STS [R2], R3 ;  /* 0x0000000302000388 */ /* 0x0001e80000000800 */
[----:B------:R0:W-:Y:S02]  /*0240*/  @!P1 STS [R2], R9 ;  /* 0x0000000902009388 */ /* 0x0001e40000000800 */
.L_x_1:
[----:B------:R-:W-:Y:S05]  /*0250*/  BSYNC.RECONVERGENT B0 ;  /* 0x0000000000007941 */ /* 0x000fea0003800200 */
.L_x_0:
[----:B------:R-:W1:Y:S01]  /*0260*/  LDCU UR8, c[0x0][0x360] ;  /* 0x00006c00ff0877ac */ /* 0x000e620008000800 */
[----:B------:R-:W-:Y:S01]  /*0270*/  BAR.SYNC.DEFER_BLOCKING 0x0 ;  /* 0x0000000000007b1d */ /* 0x000fe20000010000 */
[----:B------:R-:W-:Y:S01]  /*0280*/  ISETP.NE.AND P1, PT, R0, RZ, PT ;  /* 0x000000ff0000720c */ /* 0x000fe20003f25270 */
[----:B-1----:R-:W-:-:S09]  /*0290*/  UISETP.GE.U32.AND UP0, UPT, UR8, 0x2, UPT ;  /* 0x000000020800788c */ /* 0x002fd2000bf06070 */
[----:B------:R-:W-:Y:S05]  /*02a0*/  BRA.U !UP0, `(.L_x_2) ;  /* 0x00000001083c7547 */ /* 0x000fea000b800000 */
[----:B------:R-:W-:-:S05]  /*02b0*/  UMOV UR4, 0x1 ;  /* 0x0000000100047882 */ /* 0x000fca0000000000 */
.L_x_3:
[----:B01----:R-:W-:Y:S01]  /*02c0*/  IMAD.U32 R3, RZ, RZ, UR4 ;  /* 0x00000004ff037e24 */ /* 0x003fe2000f8e00ff */
[----:B------:R-:W-:-:S03]  /*02d0*/  USHF.L.U32 UR4, UR4, 0x1, URZ ;  /* 0x0000000104047899 */ /* 0x000fc600080006ff */
[----:B------:R-:W-:Y:S01]  /*02e0*/  IMAD.IADD R4, R0, 0x1, R3 ;  /* 0x0000000100047824 */ /* 0x000fe200078e0203 */
[----:B------:R-:W-:Y:S02]  /*02f0*/  UIADD3 UR5, UPT, UPT, UR4, -0x1, URZ ;  /* 0xffffffff04057890 */ /* 0x000fe4000fffe0ff */
[----:B------:R-:W-:-:S04]  /*0300*/  UISETP.GE.U32.AND UP0, UPT, UR4, UR8, UPT ;  /* 0x000000080400728c */ /* 0x000fc8000bf06070 */
[----:B------:R-:W-:-:S04]  /*0310*/  LOP3.LUT P0, RZ, R0, UR5, RZ, 0xc0, !PT ;  /* 0x0000000500ff7c12 */ /* 0x000fc8000f80c0ff */
[----:B------:R-:W-:-:S13]  /*0320*/  ISETP.GE.U32.OR P0, PT, R4, UR8, P0 ;  /* 0x0000000804007c0c */ /* 0x000fda0008706470 */
[----:B------:R-:W-:Y:S02]  /*0330*/  @!P0 IMAD R4, R3, 0x4, R2 ;  /* 0x0000000403048824 */ /* 0x000fe400078e0202 */
[----:B------:R-:W-:Y:S04]  /*0340*/  @!P0 LDS R3, [R2] ;  /* 0x0000000002038984 */ /* 0x000fe80000000800 */
[----:B------:R-:W0:Y:S02]  /*0350*/  @!P0 LDS R4, [R4] ;  /* 0x0000000004048984 */ /* 0x000e240000000800 */
[----:B0-----:R-:W-:-:S05]  /*0360*/  @!P0 VIMNMX R3, PT, PT, R3, R4, !PT ;  /* 0x0000000403038248 */ /* 0x001fca0007fe0100 */
[----:B------:R1:W-:Y:S01]  /*0370*/  @!P0 STS [R2], R3 ;  /* 0x0000000302008388 */ /* 0x0003e20000000800 */
[----:B------:R-:W-:Y:S06]  /*0380*/  BAR.SYNC.DEFER_BLOCKING 0x0 ;  /* 0x0000000000007b1d */ /* 0x000fec0000010000 */
[----:B------:R-:W-:Y:S05]  /*0390*/  BRA.U !UP0, `(.L_x_3) ;  /* 0xfffffffd08c87547 */ /* 0x000fea000b83ffff */
.L_x_2:
[----:B------:R-:W-:Y:S05]  /*03a0*/  @P1 EXIT ;  /* 0x000000000000194d */ /* 0x000fea0003800000 */
[----:B------:R-:W2:Y:S01]  /*03b0*/  S2UR UR5, SR_CgaCtaId ;  /* 0x00000000000579c3 */ /* 0x000ea20000008800 */
[----:B------:R-:W-:-:S07]  /*03c0*/  UMOV UR4, 0x400 ;  /* 0x0000040000047882 */ /* 0x000fce0000000000 */
[----:B01----:R-:W0:Y:S01]  /*03d0*/  LDC.64 R2, c[0x4][RZ] ;  /* 0x01000000ff027b82 */ /* 0x003e220000000a00 */
[----:B--2---:R-:W-:-:S09]  /*03e0*/  ULEA UR4, UR5, UR4, 0x18 ;  /* 0x0000000405047291 */ /* 0x004fd2000f8ec0ff */
[----:B------:R-:W0:Y:S04]  /*03f0*/  LDS R5, [UR4] ;  /* 0x00000004ff057984 */ /* 0x000e280008000800 */
[----:B0-----:R-:W-:Y:S01]  /*0400*/  STG.E desc[UR6][R2.64], R5 ;  /* 0x0000000502007986 */ /* 0x001fe2000c101906 */
[----:B------:R-:W-:Y:S05]  /*0410*/  EXIT ;  /* 0x000000000000794d */ /* 0x000fea0003800000 */
.L_x_4:
[----:B------:R-:W-:-:S00]  /*0420*/  BRA `(.L_x_4) ;  /* 0xfffffffc00fc7947 */ /* 0x000fc0000383ffff */
[----:B------:R-:W-:-:S00]  /*0430*/  NOP ;  /* 0x0000000000007918 */ /* 0x000fc00000000000 */
        /* <DEDUP_REMOVED lines=12> */
.L_x_22:


//--------------------- .text._Z14querySumReducePiii --------------------------
	.section	.text._Z14querySumReducePiii,"ax",@progbits
	.align	128
        .global         _Z14querySumReducePiii
        .type           _Z14querySumReducePiii,@function
        .size           _Z14querySumReducePiii,(.L_x_23 - _Z14querySumReducePiii)
        .other          _Z14querySumReducePiii,@"STO_CUDA_ENTRY STV_DEFAULT"
_Z14querySumReducePiii:
.text._Z14querySumReducePiii:
[----:B------:R-:W-:Y:S01]  /*0000*/  LDC R1, c[0x0][0x37c] ;  /* 0x0000df00ff017b82 */ /* 0x000fe20000000800 */
[----:B------:R-:W0:Y:S07]  /*0010*/  S2R R0, SR_TID.X ;  /* 0x0000000000007919 */ /* 0x000e2e0000002100 */
[----:B------:R-:W1:Y:S01]  /*0020*/  S2UR UR5, SR_CgaCtaId ;  /* 0x00000000000579c3 */ /* 0x000e620000008800 */
[----:B------:R-:W-:Y:S01]  /*0030*/  UMOV UR4, 0x400 ;  /* 0x0000040000047882 */ /* 0x000fe20000000000 */
[----:B------:R-:W2:Y:S01]  /*0040*/  LDCU.64 UR6, c[0x0][0x358] ;  /* 0x00006b00ff0677ac */ /* 0x000ea20008000a00 */
[----:B------:R-:W-:Y:S05]  /*0050*/  BSSY.RECONVERGENT B0, `(.L_x_5) ;  /* 0x000001f000007945 */ /* 0x000fea0003800200 */
[----:B------:R-:W3:Y:S01]  /*0060*/  LDC.64 R2, c[0x0][0x388] ;  /* 0x0000e200ff027b82 */ /* 0x000ee20000000a00 */
[----:B-1----:R-:W-:-:S06]  /*0070*/  ULEA UR4, UR5, UR4, 0x18 ;  /* 0x0000000405047291 */ /* 0x002fcc000f8ec0ff */
[----:B0-----:R-:W-:Y:S02]  /*0080*/  LEA R6, R0, UR4, 0x2 ;  /* 0x0000000400067c11 */ /* 0x001fe4000f8e10ff */
[-C--:B---3--:R-:W-:Y:S02]  /*0090*/  SHF.R.S32.HI R2, RZ, R0.reuse, R2 ;  /* 0x00000000ff027219 */ /* 0x088fe40000011402 */
[----:B------:R-:W-:Y:S01]  /*00a0*/  SHF.R.S32.HI R5, RZ, R0, R3 ;  /* 0x00000000ff057219 */ /* 0x000fe20000011403 */
[----:B------:R0:W-:Y:S03]  /*00b0*/  STS [R6], RZ ;  /* 0x000000ff06007388 */ /* 0x0001e60000000800 */
[----:B------:R-:W-:-:S04]  /*00c0*/  LOP3.LUT R3, R5, R2, RZ, 0x3c, !PT ;  /* 0x0000000205037212 */ /* 0x000fc800078e3cff */
[----:B------:R-:W-:-:S04]  /*00d0*/  ISETP.NE.AND P0, PT, R3, 0x1, PT ;  /* 0x000000010300780c */ /* 0x000fc80003f05270 */
[----:B------:R-:W-:-:S13]  /*00e0*/  ISETP.EQ.OR P0, PT, R2, R5, !P0 ;  /* 0x000000050200720c */ /* 0x000fda0004702670 */
[----:B0-2---:R-:W-:Y:S05]  /*00f0*/  @P0 BRA `(.L_x_6) ;  /* 0x0000000000500947 */ /* 0x005fea0003800000 */
        /* <DEDUP_REMOVED lines=12> */
[----:B-1----:R-:W-:Y:S01]  /*01c0*/  @!P1 IADD3 R4, P3, PT, R7, R12, RZ ;  /* 0x0000000c07049210 */ /* 0x002fe20007f7e0ff */
[----:B------:R-:W-:-:S04]  /*01d0*/  IMAD.MOV.U32 R7, RZ, RZ, RZ ;  /* 0x000000ffff077224 */ /* 0x000fc800078e00ff */
[----:B------:R-:W-:Y:S02]  /*01e0*/  @!P1 IMAD.X R5, R5, 0x1, R13, P3 ;  /* 0x0000000105059824 */ /* 0x000fe400018e060d */
[----:B------:R-:W2:Y:S04]  /*01f0*/  @P0 LDG.E R7, desc[UR6][R2.64] ;  /* 0x0000000602070981 */ /* 0x000ea8000c1e1900 */
[----:B------:R-:W3:Y:S04]  /*0200*/  @!P1 LDG.E R4, desc[UR6][R4.64] ;  /* 0x0000000604049981 */ /* 0x000ee8000c1e1900 */
[----:B--2---:R0:W-:Y:S01]  /*0210*/  @P0 STS [R6], R7 ;  /* 0x0000000706000388 */ /* 0x0041e20000000800 */
[----:B---3--:R-:W-:-:S05]  /*0220*/  @!P1 IMAD.IADD R9, R4, 0x1, R7 ;  /* 0x0000000104099824 */ /* 0x008fca00078e0207 */
[----:B------:R0:W-:Y:S02]  /*0230*/  @!P1 STS [R6], R9 ;  /* 0x0000000906009388 */ /* 0x0001e40000000800 */
.L_x_6:
[----:B------:R-:W-:Y:S05]  /*0240*/  BSYNC.RECONVERGENT B0 ;  /* 0x0000000000007941 */ /* 0x000fea0003800200 */
.L_x_5:
[----:B------:R-:W1:Y:S01]  /*0250*/  LDCU UR8, c[0x0][0x360] ;  /* 0x00006c00ff0877ac */ /* 0x000e620008000800 */
[----:B------:R-:W-:Y:S01]  /*0260*/  BAR.SYNC.DEFER_BLOCKING 0x0 ;  /* 0x0000000000007b1d */ /* 0x000fe20000010000 */
[----:B------:R-:W-:Y:S01]  /*0270*/  ISETP.NE.AND P1, PT, R0, RZ, PT ;  /* 0x000000ff0000720c */ /* 0x000fe20003f25270 */
[----:B-1----:R-:W-:-:S09]  /*0280*/  UISETP.GE.U32.AND UP0, UPT, UR8, 0x2, UPT ;  /* 0x000000020800788c */ /* 0x002fd2000bf06070 */
[----:B------:R-:W-:Y:S05]  /*0290*/  BRA.U !UP0, `(.L_x_7) ;  /* 0x00000001083c7547 */ /* 0x000fea000b800000 */
[----:B------:R-:W-:-:S05]  /*02a0*/  UMOV UR4, 0x1 ;  /* 0x0000000100047882 */ /* 0x000fca0000000000 */
.L_x_8:
[----:B-1----:R-:W-:Y:S01]  /*02b0*/  IMAD.U32 R3, RZ, RZ, UR4 ;  /* 0x00000004ff037e24 */ /* 0x002fe2000f8e00ff */
        /* <DEDUP_REMOVED lines=8> */
[----:B------:R-:W1:Y:S02]  /*0340*/  @!P0 LDS R2, [R2] ;  /* 0x0000000002028984 */ /* 0x000e640000000800 */
[----:B-1----:R-:W-:-:S05]  /*0350*/  @!P0 IMAD.IADD R3, R2, 0x1, R3 ;  /* 0x0000000102038824 */ /* 0x002fca00078e0203 */
[----:B------:R1:W-:Y:S01]  /*0360*/  @!P0 STS [R6], R3 ;  /* 0x0000000306008388 */ /* 0x0003e20000000800 */
[----:B------:R-:W-:Y:S06]  /*0370*/  BAR.SYNC.DEFER_BLOCKING 0x0 ;  /* 0x0000000000007b1d */ /* 0x000fec0000010000 */
[----:B------:R-:W-:Y:S05]  /*0380*/  BRA.U !UP0, `(.L_x_8) ;  /* 0xfffffffd08c87547 */ /* 0x000fea000b83ffff */
.L_x_7:
[----:B------:R-:W-:Y:S05]  /*0390*/  @P1 EXIT ;  /* 0x000000000000194d */ /* 0x000fea0003800000 */
[----:B------:R-:W2:Y:S01]  /*03a0*/  S2UR UR5, SR_CgaCtaId ;  /* 0x00000000000579c3 */ /* 0x000ea20000008800 */
[----:B------:R-:W-:-:S07]  /*03b0*/  UMOV UR4, 0x400 ;  /* 0x0000040000047882 */ /* 0x000fce0000000000 */
[----:B-1----:R-:W1:Y:S01]  /*03c0*/  LDC.64 R2, c[0x4][RZ] ;  /* 0x01000000ff027b82 */ /* 0x002e620000000a00 */
[----:B--2---:R-:W-:-:S09]  /*03d0*/  ULEA UR4, UR5, UR4, 0x18 ;  /* 0x0000000405047291 */ /* 0x004fd2000f8ec0ff */
[----:B------:R-:W1:Y:S04]  /*03e0*/  LDS R5, [UR4] ;  /* 0x00000004ff057984 */ /* 0x000e680008000800 */
[----:B-1----:R-:W-:Y:S01]  /*03f0*/  STG.E desc[UR6][R2.64], R5 ;  /* 0x0000000502007986 */ /* 0x002fe2000c101906 */
[----:B------:R-:W-:Y:S05]  /*0400*/  EXIT ;  /* 0x000000000000794d */ /* 0x000fea0003800000 */
.L_x_9:
        /* <DEDUP_REMOVED lines=15> */
.L_x_23:


//--------------------- .text._Z9updateMaxPiii    --------------------------
	.section	.text._Z9updateMaxPiii,"ax",@progbits
	.align	128
        .global         _Z9updateMaxPiii
        .type           _Z9updateMaxPiii,@function
        .size           _Z9updateMaxPiii,(.L_x_24 - _Z9updateMaxPiii)
        .other          _Z9updateMaxPiii,@"STO_CUDA_ENTRY STV_DEFAULT"
_Z9updateMaxPiii:
.text._Z9updateMaxPiii:
[----:B------:R-:W-:Y:S01]  /*0000*/  LDC R1, c[0x0][0x37c] ;  /* 0x0000df00ff017b82 */ /* 0x000fe20000000800 */
[----:B------:R-:W0:Y:S07]  /*0010*/  S2R R5, SR_TID.X ;  /* 0x0000000000057919 */ /* 0x000e2e0000002100 */
[----:B------:R-:W0:Y:S01]  /*0020*/  LDC.64 R6, c[0x0][0x388] ;  /* 0x0000e200ff067b82 */ /* 0x000e220000000a00 */
[----:B------:R-:W1:Y:S07]  /*0030*/  LDCU.64 UR4, c[0x0][0x358] ;  /* 0x00006b00ff0477ac */ /* 0x000e6e0008000a00 */
[----:B------:R-:W2:Y:S01]  /*0040*/  LDC.64 R2, c[0x0][0x380] ;  /* 0x0000e000ff027b82 */ /* 0x000ea20000000a00 */
[----:B0-----:R-:W-:-:S05]  /*0050*/  SHF.R.S32.HI R5, RZ, R5, R6 ;  /* 0x00000005ff057219 */ /* 0x001fca0000011406 */
[----:B--2---:R-:W-:-:S05]  /*0060*/  IMAD.WIDE R2, R5, 0x4, R2 ;  /* 0x0000000405027825 */ /* 0x004fca00078e0202 */
[----:B-1----:R-:W2:Y:S02]  /*0070*/  LDG.E R0, desc[UR4][R2.64] ;  /* 0x0000000402007981 */ /* 0x002ea4000c1e1900 */
[----:B--2---:R-:W-:-:S05]  /*0080*/  VIMNMX R5, PT, PT, R0, R7, !PT ;  /* 0x0000000700057248 */ /* 0x004fca0007fe0100 */
[----:B------:R-:W-:Y:S01]  /*0090*/  STG.E desc[UR4][R2.64], R5 ;  /* 0x0000000502007986 */ /* 0x000fe2000c101904 */
[----:B------:R-:W-:Y:S05]  /*00a0*/  EXIT ;  /* 0x000000000000794d */ /* 0x000fea0003800000 */
.L_x_10:
        /* <DEDUP_REMOVED lines=13> */
.L_x_24:


//--------------------- .text._Z9updateSumPiii    --------------------------
	.section	.text._Z9updateSumPiii,"ax",@progbits
	.align	128
        .global         _Z9updateSumPiii
        .type           _Z9updateSumPiii,@function
        .size           _Z9updateSumPiii,(.L_x_25 - _Z9updateSumPiii)
        .other          _Z9updateSumPiii,@"STO_CUDA_ENTRY STV_DEFAULT"
_Z9updateSumPiii:
.text._Z9updateSumPiii:
        /* <DEDUP_REMOVED lines=8> */
[----:B--2---:R-:W-:-:S05]  /*0080*/  IADD3 R5, PT, PT, R0, R7, RZ ;  /* 0x0000000700057210 */ /* 0x004fca0007ffe0ff */
[----:B------:R-:W-:Y:S01]  /*0090*/  STG.E desc[UR4][R2.64], R5 ;  /* 0x0000000502007986 */ /* 0x000fe2000c101904 */
[----:B------:R-:W-:Y:S05]  /*00a0*/  EXIT ;  /* 0x000000000000794d */ /* 0x000fea0003800000 */
.L_x_11:
        /* <DEDUP_REMOVED lines=13> */
.L_x_25:


//--------------------- .text._Z12buildMaxTreePii --------------------------
	.section	.text._Z12buildMaxTreePii,"ax",@progbits
	.align	128
        .global         _Z12buildMaxTreePii
        .type           _Z12buildMaxTreePii,@function
        .size           _Z12buildMaxTreePii,(.L_x_26 - _Z12buildMaxTreePii)
        .other          _Z12buildMaxTreePii,@"STO_CUDA_ENTRY STV_DEFAULT"
_Z12buildMaxTreePii:
.text._Z12buildMaxTreePii:
[----:B------:R-:W-:Y:S01]  /*0000*/  LDC R1, c[0x0][0x37c] ;  /* 0x0000df00ff017b82 */ /* 0x000fe20000000800 */
[----:B------:R-:W0:Y:S07]  /*0010*/  S2R R8, SR_TID.X ;  /* 0x0000000000087919 */ /* 0x000e2e0000002100 */
[----:B------:R-:W0:Y:S01]  /*0020*/  S2UR UR4, SR_CTAID.X ;  /* 0x00000000000479c3 */ /* 0x000e220000002500 */
[----:B------:R-:W1:Y:S01]  /*0030*/  LDCU UR5, c[0x0][0x388] ;  /* 0x00007100ff0577ac */ /* 0x000e620008000800 */
[----:B------:R-:W2:Y:S06]  /*0040*/  LDCU.64 UR6, c[0x0][0x358] ;  /* 0x00006b00ff0677ac */ /* 0x000eac0008000a00 */
[----:B------:R-:W0:Y:S08]  /*0050*/  LDC R5, c[0x0][0x360] ;  /* 0x0000d800ff057b82 */ /* 0x000e300000000800 */
[----:B------:R-:W3:Y:S01]  /*0060*/  LDC.64 R2, c[0x0][0x380] ;  /* 0x0000e000ff027b82 */ /* 0x000ee20000000a00 */
[----:B0-----:R-:W-:-:S04]  /*0070*/  IMAD R0, R5, UR4, R8 ;  /* 0x0000000405007c24 */ /* 0x001fc8000f8e0208 */
[----:B-1----:R-:W-:-:S04]  /*0080*/  VIADD R7, R0, UR5 ;  /* 0x0000000500077c36 */ /* 0x002fc80008000000 */
[----:B---3--:R-:W-:-:S06]  /*0090*/  IMAD.WIDE.U32 R2, R7, 0x4, R2 ;  /* 0x0000000407027825 */ /* 0x008fcc00078e0002 */
[----:B--2---:R-:W2:Y:S01]  /*00a0*/  LDG.E R2, desc[UR6][R2.64] ;  /* 0x0000000602027981 */ /* 0x004ea2000c1e1900 */
[----:B------:R-:W0:Y:S01]  /*00b0*/  S2UR UR5, SR_CgaCtaId ;  /* 0x00000000000579c3 */ /* 0x000e220000008800 */
[----:B------:R-:W1:Y:S01]  /*00c0*/  FLO.U32 R0, R5 ;  /* 0x0000000500007300 */ /* 0x000e6200000e0000 */
[----:B------:R-:W-:Y:S01]  /*00d0*/  UMOV UR4, 0x400 ;  /* 0x0000040000047882 */ /* 0x000fe20000000000 */
[----:B-1----:R-:W-:-:S04]  /*00e0*/  IADD3 R0, PT, PT, -R0, 0x1f, RZ ;  /* 0x0000001f00007810 */ /* 0x002fc80007ffe1ff */
[----:B------:R-:W-:Y:S01]  /*00f0*/  ISETP.NE.AND P0, PT, R0, 0x1f, PT ;  /* 0x0000001f0000780c */ /* 0x000fe20003f05270 */
[----:B0-----:R-:W-:-:S06]  /*0100*/  ULEA UR4, UR5, UR4, 0x18 ;  /* 0x0000000405047291 */ /* 0x001fcc000f8ec0ff */
[----:B------:R-:W-:-:S05]  /*0110*/  LEA R9, R8, UR4, 0x2 ;  /* 0x0000000408097c11 */ /* 0x000fca000f8e10ff */
[----:B--2---:R0:W-:Y:S01]  /*0120*/  STS [R9], R2 ;  /* 0x0000000209007388 */ /* 0x0041e20000000800 */
[----:B------:R-:W-:Y:S06]  /*0130*/  BAR.SYNC.DEFER_BLOCKING 0x0 ;  /* 0x0000000000007b1d */ /* 0x000fec0000010000 */
[----:B------:R-:W-:Y:S05]  /*0140*/  @!P0 BRA `(.L_x_12) ;  /* 0x0000000000608947 */ /* 0x000fea0003800000 */
[----:B------:R-:W1:Y:S01]  /*0150*/  LDC.64 R4, c[0x0][0x380] ;  /* 0x0000e000ff047b82 */ /* 0x000e620000000a00 */
[----:B------:R-:W-:Y:S01]  /*0160*/  UMOV UR4, URZ ;  /* 0x000000ff00047c82 */ /* 0x000fe20008000000 */
[----:B------:R-:W-:-:S05]  /*0170*/  UMOV UR8, 0x2 ;  /* 0x0000000200087882 */ /* 0x000fca0000000000 */
.L_x_15:
[----:B------:R-:W-:Y:S01]  /*0180*/  USHF.L.U32 UR5, UR8, UR4, URZ ;  /* 0x0000000408057299 */ /* 0x000fe200080006ff */
[----:B------:R-:W-:Y:S03]  /*0190*/  BSSY.RECONVERGENT B0, `(.L_x_13) ;  /* 0x000000e000007945 */ /* 0x000fe60003800200 */
[----:B------:R-:W-:-:S06]  /*01a0*/  UIADD3 UR5, UPT, UPT, UR5, -0x1, URZ ;  /* 0xffffffff05057890 */ /* 0x000fcc000fffe0ff */
[----:B------:R-:W-:-:S13]  /*01b0*/  LOP3.LUT P0, RZ, R8, UR5, RZ, 0xc0, !PT ;  /* 0x0000000508ff7c12 */ /* 0x000fda000f80c0ff */
[----:B------:R-:W-:Y:S05]  /*01c0*/  @P0 BRA `(.L_x_14) ;  /* 0x0000000000280947 */ /* 0x000fea0003800000 */
[----:B------:R-:W-:Y:S01]  /*01d0*/  UMOV UR5, 0x4 ;  /* 0x0000000400057882 */ /* 0x000fe20000000000 */
[----:B------:R-:W-:Y:S01]  /*01e0*/  LDS R6, [R9] ;  /* 0x0000000009067984 */ /* 0x000fe20000000800 */
[----:B------:R-:W-:-:S09]  /*01f0*/  USHF.L.U32 UR5, UR5, UR4, URZ ;  /* 0x0000000405057299 */ /* 0x000fd200080006ff */
[----:B------:R-:W2:Y:S01]  /*0200*/  LDS R11, [R9+UR5] ;  /* 0x00000005090b7984 */ /* 0x000ea20008000800 */
[----:B------:R-:W-:-:S06]  /*0210*/  UIADD3 UR5, UPT, UPT, UR4, 0x1, URZ ;  /* 0x0000000104057890 */ /* 0x000fcc000fffe0ff */
[----:B------:R-:W-:-:S05]  /*0220*/  SHF.R.U32.HI R3, RZ, UR5, R7 ;  /* 0x00000005ff037c19 */ /* 0x000fca0008011607 */
[----:B01----:R-:W-:Y:S01]  /*0230*/  IMAD.WIDE.U32 R2, R3, 0x4, R4 ;  /* 0x0000000403027825 */ /* 0x003fe200078e0004 */
[----:B--2---:R-:W-:-:S05]  /*0240*/  VIMNMX R6, PT, PT, R6, R11, !PT ;  /* 0x0000000b06067248 */ /* 0x004fca0007fe0100 */
[----:B------:R2:W-:Y:S04]  /*0250*/  STG.E desc[UR6][R2.64], R6 ;  /* 0x0000000602007986 */ /* 0x0005e8000c101906 */
[----:B------:R2:W-:Y:S02]  /*0260*/  STS [R9], R6 ;  /* 0x0000000609007388 */ /* 0x0005e40000000800 */
.L_x_14:
[----:B------:R-:W-:Y:S05]  /*0270*/  BSYNC.RECONVERGENT B0 ;  /* 0x0000000000007941 */ /* 0x000fea0003800200 */
.L_x_13:
[----:B------:R-:W-:Y:S01]  /*0280*/  UIADD3 UR4, UPT, UPT, UR4, 0x1, URZ ;  /* 0x0000000104047890 */ /* 0x000fe2000fffe0ff */
[----:B------:R-:W-:Y:S05]  /*0290*/  BAR.SYNC.DEFER_BLOCKING 0x0 ;  /* 0x0000000000007b1d */ /* 0x000fea0000010000 */
[----:B0-2---:R-:W-:-:S04]  /*02a0*/  LOP3.LUT R2, R0, UR4, RZ, 0x3c, !PT ;  /* 0x0000000400027c12 */ /* 0x005fc8000f8e3cff */
[----:B------:R-:W-:-:S13]  /*02b0*/  ISETP.NE.AND P0, PT, R2, 0x1f, PT ;  /* 0x0000001f0200780c */ /* 0x000fda0003f05270 */
[----:B------:R-:W-:Y:S05]  /*02c0*/  @P0 BRA `(.L_x_15) ;  /* 0xfffffffc00ac0947 */ /* 0x000fea000383ffff */
.L_x_12:
[----:B------:R-:W-:-:S13]  /*02d0*/  ISETP.NE.AND P0, PT, R8, RZ, PT ;  /* 0x000000ff0800720c */ /* 0x000fda0003f05270 */
[----:B------:R-:W-:Y:S05]  /*02e0*/  @P0 EXIT ;  /* 0x000000000000094d */ /* 0x000fea0003800000 */
[----:B0-----:R-:W0:Y:S02]  /*02f0*/  LDC.64 R2, c[0x0][0x380] ;  /* 0x0000e000ff027b82 */ /* 0x001e240000000a00 */
[----:B0-----:R-:W-:Y:S01]  /*0300*/  STG.E desc[UR6][R2.64], RZ ;  /* 0x000000ff02007986 */ /* 0x001fe2000c101906 */
[----:B------:R-:W-:Y:S05]  /*0310*/  EXIT ;  /* 0x000000000000794d */ /* 0x000fea0003800000 */
.L_x_16:
        /* <DEDUP_REMOVED lines=14> */
.L_x_26:


//--------------------- .text._Z12buildSumTreePii --------------------------
	.section	.text._Z12buildSumTreePii,"ax",@progbits
	.align	128
        .global         _Z12buildSumTreePii
        .type           _Z12buildSumTreePii,@function
        .size           _Z12buildSumTreePii,(.L_x_27 - _Z12buildSumTreePii)
        .other          _Z12buildSumTreePii,@"STO_CUDA_ENTRY STV_DEFAULT"
_Z12buildSumTreePii:
.text._Z12buildSumTreePii:
        /* <DEDUP_REMOVED lines=24> */
.L_x_20:
        /* <DEDUP_REMOVED lines=11> */
[----:B01----:R-:W-:-:S04]  /*0230*/  IMAD.WIDE.U32 R2, R3, 0x4, R4 ;  /* 0x0000000403027825 */ /* 0x003fc800078e0004 */
[----:B--2---:R-:W-:-:S05]  /*0240*/  IMAD.IADD R6, R6, 0x1, R11 ;  /* 0x0000000106067824 */ /* 0x004fca00078e020b */
[----:B------:R2:W-:Y:S04]  /*0250*/  STG.E desc[UR6][R2.64], R6 ;  /* 0x0000000602007986 */ /* 0x0005e8000c101906 */
[----:B------:R2:W-:Y:S02]  /*0260*/  STS [R9], R6 ;  /* 0x0000000609007388 */ /* 0x0005e40000000800 */
.L_x_19:
[----:B------:R-:W-:Y:S05]  /*0270*/  BSYNC.RECONVERGENT B0 ;  /* 0x0000000000007941 */ /* 0x000fea0003800200 */
.L_x_18:
[----:B------:R-:W-:Y:S01]  /*0280*/  UIADD3 UR4, UPT, UPT, UR4, 0x1, URZ ;  /* 0x0000000104047890 */ /* 0x000fe2000fffe0ff */
[----:B------:R-:W-:Y:S05]  /*0290*/  BAR.SYNC.DEFER_BLOCKING 0x0 ;  /* 0x0000000000007b1d */ /* 0x000fea0000010000 */
[----:B0-2---:R-:W-:-:S04]  /*02a0*/  LOP3.LUT R2, R0, UR4, RZ, 0x3c, !PT ;  /* 0x0000000400027c12 */ /* 0x005fc8000f8e3cff */
[----:B------:R-:W-:-:S13]  /*02b0*/  ISETP.NE.AND P0, PT, R2, 0x1f, PT ;  /* 0x0000001f0200780c */ /* 0x000fda0003f05270 */
[----:B------:R-:W-:Y:S05]  /*02c0*/  @P0 BRA `(.L_x_20) ;  /* 0xfffffffc00ac0947 */ /* 0x000fea000383ffff */
.L_x_17:
[----:B------:R-:W-:-:S13]  /*02d0*/  ISETP.NE.AND P0, PT, R8, RZ, PT ;  /* 0x000000ff0800720c */ /* 0x000fda0003f05270 */
[----:B------:R-:W-:Y:S05]  /*02e0*/  @P0 EXIT ;  /* 0x000000000000094d */ /* 0x000fea0003800000 */
[----:B0-----:R-:W0:Y:S02]  /*02f0*/  LDC.64 R2, c[0x0][0x380] ;  /* 0x0000e000ff027b82 */ /* 0x001e240000000a00 */
[----:B0-----:R-:W-:Y:S01]  /*0300*/  STG.E desc[UR6][R2.64], RZ ;  /* 0x000000ff02007986 */ /* 0x001fe2000c101906 */
[----:B------:R-:W-:Y:S05]  /*0310*/  EXIT ;  /* 0x000000000000794d */ /* 0x000fea0003800000 */
.L_x_21:
        /* <DEDUP_REMOVED lines=14> */
.L_x_27:


//--------------------- .nv.shared._Z14queryMaxReducePiii --------------------------
	.section	.nv.shared._Z14queryMaxReducePiii,"aw",@nobits
	.sectionflags	@""
	.align	16
	.zero		1024


//--------------------- .nv.shared.reserved.0     --------------------------
	.section	.nv.shared.reserved.0,"aw",@nobits
	.weak		__nv_reservedSMEM_offset_0_alias
	.size		__nv_reservedSMEM_offset_0_alias, 0, 64
	.other		__nv_reservedSMEM_offset_0_alias,@"STO_CUDA_RESERVED_SHARED STV_DEFAULT"
__nv_reservedSMEM_offset_0_alias:
	.zero		0
	.zero		64


//--------------------- .nv.global                --------------------------
	.section	.nv.global,"aw",@nobits
	.align	4
.nv.global:
	.type		ansSender,@object
	.size		ansSender,(.L_0 - ansSender)
ansSender:
	.zero		4
.L_0:


//--------------------- .nv.shared._Z14querySumReducePiii --------------------------
	.section	.nv.shared._Z14querySumReducePiii,"aw",@nobits
	.sectionflags	@""
	.align	16
	.zero		1024


//--------------------- .nv.shared._Z9updateMaxPiii --------------------------
	.section	.nv.shared._Z9updateMaxPiii,"aw",@nobits
	.sectionflags	@""
	.align	16
	.zero		1024


//--------------------- .nv.shared._Z9updateSumPiii --------------------------
	.section	.nv.shared._Z9updateSumPiii,"aw",@nobits
	.sectionflags	@""
	.align	16
	.zero		1024


//--------------------- .nv.shared._Z12buildMaxTreePii --------------------------
	.section	.nv.shared._Z12buildMaxTreePii,"aw",@nobits
	.sectionflags	@""
	.align	16
	.zero		1024


//--------------------- .nv.shared._Z12buildSumTreePii --------------------------
	.section	.nv.shared._Z12buildSumTreePii,"aw",@nobits
	.sectionflags	@""
	.align	16
	.zero		1024


//--------------------- .nv.constant0._Z14queryMaxReducePiii --------------------------
	.section	.nv.constant0._Z14queryMaxReducePiii,"a",@progbits
	.sectionflags	@""
	.align	4
.nv.constant0._Z14queryMaxReducePiii:
	.zero		912


//--------------------- .nv.constant0._Z14querySumReducePiii --------------------------
	.section	.nv.constant0._Z14querySumReducePiii,"a",@progbits
	.sectionflags	@""
	.align	4
.nv.constant0._Z14querySumReducePiii:
	.zero		912


//--------------------- .nv.constant0._Z9updateMaxPiii --------------------------
	.section	.nv.constant0._Z9updateMaxPiii,"a",@progbits
	.sectionflags	@""
	.align	4
.nv.constant0._Z9updateMaxPiii:
	.zero		912


//--------------------- .nv.constant0._Z9updateSumPiii --------------------------
	.section	.nv.constant0._Z9updateSumPiii,"a",@progbits
	.sectionflags	@""
	.align	4
.nv.constant0._Z9updateSumPiii:
	.zero		912


//--------------------- .nv.constant0._Z12buildMaxTreePii --------------------------
	.section	.nv.constant0._Z12buildMaxTreePii,"a",@progbits
	.sectionflags	@""
	.align	4
.nv.constant0._Z12buildMaxTreePii:
	.zero		908


//--------------------- .nv.constant0._Z12buildSumTreePii --------------------------
	.section	.nv.constant0._Z12buildSumTreePii,"a",@progbits
	.sectionflags	@""
	.align	4
.nv.constant0._Z12buildSumTreePii:
	.zero		908


//--------------------- SYMBOLS --------------------------

	.type		.nv.reservedSmem.offset0,@object
	.size		.nv.reservedSmem.offset0,0x4
	.type		.nv.reservedSmem.cap,@object
	.size		.nv.reservedSmem.cap,0x4
